//
// Generated by NVIDIA NVVM Compiler
//
// Compiler Build ID: CL-36424714
// Cuda compilation tools, release 13.0, V13.0.88
// Based on NVVM 20.0.0
//

.version 9.0
.target sm_100
.address_size 64

	// .globl	_Z15matrixMulKernelPfS_S_ii

.visible .entry _Z15matrixMulKernelPfS_S_ii(
	.param .u64 .ptr .align 1 _Z15matrixMulKernelPfS_S_ii_param_0,
	.param .u64 .ptr .align 1 _Z15matrixMulKernelPfS_S_ii_param_1,
	.param .u64 .ptr .align 1 _Z15matrixMulKernelPfS_S_ii_param_2,
	.param .u32 _Z15matrixMulKernelPfS_S_ii_param_3,
	.param .u32 _Z15matrixMulKernelPfS_S_ii_param_4
)
{
	.reg .pred 	%p<13>;
	.reg .b32 	%r<42>;
	.reg .b32 	%f<68>;
	.reg .b64 	%rd<67>;

	ld.param.u64 	%rd14, [_Z15matrixMulKernelPfS_S_ii_param_1];
	ld.param.u64 	%rd15, [_Z15matrixMulKernelPfS_S_ii_param_2];
	ld.param.u32 	%r17, [_Z15matrixMulKernelPfS_S_ii_param_3];
	ld.param.u32 	%r18, [_Z15matrixMulKernelPfS_S_ii_param_4];
	cvta.to.global.u64 	%rd1, %rd15;
	cvta.to.global.u64 	%rd2, %rd14;
	mov.u32 	%r20, %ctaid.x;
	mov.u32 	%r21, %ntid.x;
	mov.u32 	%r22, %tid.x;
	mad.lo.s32 	%r1, %r20, %r21, %r22;
	mov.u32 	%r23, %ctaid.y;
	mov.u32 	%r24, %ntid.y;
	mov.u32 	%r25, %tid.y;
	mad.lo.s32 	%r26, %r23, %r24, %r25;
	setp.ge.s32 	%p1, %r1, %r17;
	setp.ge.s32 	%p2, %r26, %r18;
	or.pred  	%p3, %p1, %p2;
	@%p3 bra 	$L__BB0_14;
	setp.lt.s32 	%p4, %r17, 1;
	mov.f32 	%f67, 0f00000000;
	@%p4 bra 	$L__BB0_13;
	mul.lo.s32 	%r3, %r17, %r26;
	and.b32  	%r4, %r17, 7;
	setp.lt.u32 	%p5, %r17, 8;
	mov.f32 	%f67, 0f00000000;
	mov.b32 	%r40, 0;
	@%p5 bra 	$L__BB0_5;
	and.b32  	%r40, %r17, 2147483640;
	neg.s32 	%r38, %r40;
	mul.wide.u32 	%rd16, %r17, 4;
	add.s64 	%rd3, %rd1, %rd16;
	mul.wide.u32 	%rd17, %r17, 8;
	add.s64 	%rd4, %rd1, %rd17;
	mul.wide.u32 	%rd18, %r17, 12;
	add.s64 	%rd5, %rd1, %rd18;
	mul.wide.u32 	%rd19, %r17, 16;
	add.s64 	%rd6, %rd1, %rd19;
	mul.wide.u32 	%rd20, %r17, 20;
	add.s64 	%rd7, %rd1, %rd20;
	mul.wide.u32 	%rd21, %r17, 24;
	add.s64 	%rd8, %rd1, %rd21;
	mul.wide.u32 	%rd22, %r17, 28;
	add.s64 	%rd9, %rd1, %rd22;
	mul.wide.u32 	%rd23, %r3, 4;
	add.s64 	%rd24, %rd23, %rd2;
	add.s64 	%rd66, %rd24, 16;
	mov.f32 	%f67, 0f00000000;
	mov.u32 	%r37, %r1;
$L__BB0_4:
	.pragma "nounroll";
	mul.wide.s32 	%rd25, %r37, 4;
	add.s64 	%rd26, %rd3, %rd25;
	add.s64 	%rd27, %rd4, %rd25;
	add.s64 	%rd28, %rd5, %rd25;
	add.s64 	%rd29, %rd6, %rd25;
	add.s64 	%rd30, %rd7, %rd25;
	add.s64 	%rd31, %rd8, %rd25;
	add.s64 	%rd32, %rd9, %rd25;
	add.s64 	%rd33, %rd1, %rd25;
	ld.global.f32 	%f17, [%rd66+-16];
	ld.global.f32 	%f18, [%rd33];
	fma.rn.f32 	%f19, %f17, %f18, %f67;
	ld.global.f32 	%f20, [%rd66+-12];
	ld.global.f32 	%f21, [%rd26];
	fma.rn.f32 	%f22, %f20, %f21, %f19;
	ld.global.f32 	%f23, [%rd66+-8];
	ld.global.f32 	%f24, [%rd27];
	fma.rn.f32 	%f25, %f23, %f24, %f22;
	ld.global.f32 	%f26, [%rd66+-4];
	ld.global.f32 	%f27, [%rd28];
	fma.rn.f32 	%f28, %f26, %f27, %f25;
	ld.global.f32 	%f29, [%rd66];
	ld.global.f32 	%f30, [%rd29];
	fma.rn.f32 	%f31, %f29, %f30, %f28;
	ld.global.f32 	%f32, [%rd66+4];
	ld.global.f32 	%f33, [%rd30];
	fma.rn.f32 	%f34, %f32, %f33, %f31;
	ld.global.f32 	%f35, [%rd66+8];
	ld.global.f32 	%f36, [%rd31];
	fma.rn.f32 	%f37, %f35, %f36, %f34;
	ld.global.f32 	%f38, [%rd66+12];
	ld.global.f32 	%f39, [%rd32];
	fma.rn.f32 	%f67, %f38, %f39, %f37;
	add.s32 	%r38, %r38, 8;
	shl.b32 	%r28, %r17, 3;
	add.s32 	%r37, %r37, %r28;
	add.s64 	%rd66, %rd66, 32;
	setp.ne.s32 	%p6, %r38, 0;
	@%p6 bra 	$L__BB0_4;
$L__BB0_5:
	setp.eq.s32 	%p7, %r4, 0;
	@%p7 bra 	$L__BB0_13;
	and.b32  	%r12, %r17, 3;
	setp.lt.u32 	%p8, %r4, 4;
	@%p8 bra 	$L__BB0_8;
	add.s32 	%r29, %r40, %r3;
	mul.wide.u32 	%rd34, %r29, 4;
	add.s64 	%rd35, %rd2, %rd34;
	ld.global.f32 	%f41, [%rd35];
	mad.lo.s32 	%r30, %r40, %r17, %r1;
	mul.wide.s32 	%rd36, %r30, 4;
	add.s64 	%rd37, %rd1, %rd36;
	ld.global.f32 	%f42, [%rd37];
	fma.rn.f32 	%f43, %f41, %f42, %f67;
	cvt.u64.u32 	%rd38, %r3;
	cvt.u64.u32 	%rd39, %r40;
	add.s64 	%rd40, %rd39, %rd38;
	shl.b64 	%rd41, %rd40, 2;
	add.s64 	%rd42, %rd2, %rd41;
	ld.global.f32 	%f44, [%rd42+4];
	mul.wide.u32 	%rd43, %r17, 4;
	add.s64 	%rd44, %rd37, %rd43;
	ld.global.f32 	%f45, [%rd44];
	fma.rn.f32 	%f46, %f44, %f45, %f43;
	ld.global.f32 	%f47, [%rd42+8];
	add.s64 	%rd45, %rd44, %rd43;
	ld.global.f32 	%f48, [%rd45];
	fma.rn.f32 	%f49, %f47, %f48, %f46;
	ld.global.f32 	%f50, [%rd42+12];
	add.s64 	%rd46, %rd45, %rd43;
	ld.global.f32 	%f51, [%rd46];
	fma.rn.f32 	%f67, %f50, %f51, %f49;
	add.s32 	%r40, %r40, 4;
$L__BB0_8:
	setp.eq.s32 	%p9, %r12, 0;
	@%p9 bra 	$L__BB0_13;
	setp.eq.s32 	%p10, %r12, 1;
	@%p10 bra 	$L__BB0_11;
	add.s32 	%r31, %r40, %r3;
	mul.wide.u32 	%rd47, %r31, 4;
	add.s64 	%rd48, %rd2, %rd47;
	ld.global.f32 	%f53, [%rd48];
	mad.lo.s32 	%r32, %r40, %r17, %r1;
	mul.wide.s32 	%rd49, %r32, 4;
	add.s64 	%rd50, %rd1, %rd49;
	ld.global.f32 	%f54, [%rd50];
	fma.rn.f32 	%f55, %f53, %f54, %f67;
	cvt.u64.u32 	%rd51, %r3;
	cvt.u64.u32 	%rd52, %r40;
	add.s64 	%rd53, %rd52, %rd51;
	shl.b64 	%rd54, %rd53, 2;
	add.s64 	%rd55, %rd2, %rd54;
	ld.global.f32 	%f56, [%rd55+4];
	mul.wide.u32 	%rd56, %r17, 4;
	add.s64 	%rd57, %rd50, %rd56;
	ld.global.f32 	%f57, [%rd57];
	fma.rn.f32 	%f67, %f56, %f57, %f55;
	add.s32 	%r40, %r40, 2;
$L__BB0_11:
	and.b32  	%r33, %r17, 1;
	setp.eq.b32 	%p11, %r33, 1;
	not.pred 	%p12, %p11;
	@%p12 bra 	$L__BB0_13;
	add.s32 	%r34, %r40, %r3;
	mul.wide.u32 	%rd58, %r34, 4;
	add.s64 	%rd59, %rd2, %rd58;
	ld.global.f32 	%f58, [%rd59];
	mad.lo.s32 	%r35, %r40, %r17, %r1;
	mul.wide.s32 	%rd60, %r35, 4;
	add.s64 	%rd61, %rd1, %rd60;
	ld.global.f32 	%f59, [%rd61];
	fma.rn.f32 	%f67, %f58, %f59, %f67;
$L__BB0_13:
	ld.param.u64 	%rd65, [_Z15matrixMulKernelPfS_S_ii_param_0];
	mad.lo.s32 	%r36, %r17, %r26, %r1;
	cvta.to.global.u64 	%rd62, %rd65;
	mul.wide.s32 	%rd63, %r36, 4;
	add.s64 	%rd64, %rd62, %rd63;
	st.global.f32 	[%rd64], %f67;
$L__BB0_14:
	ret;

}


// ===== COMPILED SASS (sm_100) =====

	.target	sm_100

	.elftype	@"ET_EXEC"


//--------------------- .note.nv.tkinfo           --------------------------
	.section	.note.nv.tkinfo,"",@"SHT_NOTE"
	.sectionflags	@"SHF_NOTE_NV_TKINFO"
	.tkinfo
        /*0018*/ 	.word	0x00000002
        /*0030*/ 	.string	""
        /*0030*/ 	.string	"ptxas"
        /*0030*/ 	.string	"Cuda compilation tools, release 13.0, V13.0.88"
        /*0030*/ 	.string	"Build cuda_13.0.r13.0/compiler.36424714_0"
        /*0030*/ 	.string	"-arch sm_100 -m 64 "



//--------------------- .note.nv.cuinfo           --------------------------
	.section	.note.nv.cuinfo,"",@"SHT_NOTE"
	.sectionflags	@"SHF_NOTE_NV_CUINFO"
        /*0018*/ 	.short	0x0002
        /*001a*/ 	.short	0x0064
        /*001c*/ 	.short	0x0082
	.zero		2


//--------------------- .nv.info                  --------------------------
	.section	.nv.info,"",@"SHT_CUDA_INFO"
	.align	4


	//----- nvinfo : EIATTR_REGCOUNT
	.align		4
        /*0000*/ 	.byte	0x04, 0x2f
        /*0002*/ 	.short	(.L_1 - .L_0)
	.align		4
.L_0:
        /*0004*/ 	.word	index@(_Z15matrixMulKernelPfS_S_ii)
        /*0008*/ 	.word	0x0000001e


	//----- nvinfo : EIATTR_FRAME_SIZE
	.align		4
.L_1:
        /*000c*/ 	.byte	0x04, 0x11
        /*000e*/ 	.short	(.L_3 - .L_2)
	.align		4
.L_2:
        /*0010*/ 	.word	index@(_Z15matrixMulKernelPfS_S_ii)
        /*0014*/ 	.word	0x00000000


	//----- nvinfo : EIATTR_MIN_STACK_SIZE
	.align		4
.L_3:
        /*0018*/ 	.byte	0x04, 0x12
        /*001a*/ 	.short	(.L_5 - .L_4)
	.align		4
.L_4:
        /*001c*/ 	.word	index@(_Z15matrixMulKernelPfS_S_ii)
        /*0020*/ 	.word	0x00000000
.L_5:


//--------------------- .nv.compat                --------------------------
	.section	.nv.compat,"",@"SHT_CUDA_COMPAT_INFO"
	.align	4
        /*0000*/ 	.byte	0x02, 0x09, 0x00, 0x00, 0x02, 0x02, 0x01, 0x00, 0x02, 0x05, 0x05, 0x00, 0x03, 0x07, 0x01, 0x01
        /*0010*/ 	.byte	0x02, 0x03, 0x00, 0x00, 0x02, 0x06, 0x01, 0x00, 0x04, 0x0b, 0x08, 0x00, 0x09, 0x00, 0x00, 0x00
        /*0020*/ 	.byte	0x00, 0x00, 0x00, 0x00


//--------------------- .nv.info._Z15matrixMulKernelPfS_S_ii --------------------------
	.section	.nv.info._Z15matrixMulKernelPfS_S_ii,"",@"SHT_CUDA_INFO"
	.sectionflags	@""
	.align	4


	//----- nvinfo : EIATTR_CUDA_API_VERSION
	.align		4
        /*0000*/ 	.byte	0x04, 0x37
        /*0002*/ 	.short	(.L_7 - .L_6)
.L_6:
        /*0004*/ 	.word	0x00000082


	//----- nvinfo : EIATTR_KPARAM_INFO
	.align		4
.L_7:
        /*0008*/ 	.byte	0x04, 0x17
        /*000a*/ 	.short	(.L_9 - .L_8)
.L_8:
        /*000c*/ 	.word	0x00000000
        /*0010*/ 	.short	0x0004
        /*0012*/ 	.short	0x001c
        /*0014*/ 	.byte	0x00, 0xf0, 0x11, 0x00


	//----- nvinfo : EIATTR_KPARAM_INFO
	.align		4
.L_9:
        /*0018*/ 	.byte	0x04, 0x17
        /*001a*/ 	.short	(.L_11 - .L_10)
.L_10:
        /*001c*/ 	.word	0x00000000
        /*0020*/ 	.short	0x0003
        /*0022*/ 	.short	0x0018
        /*0024*/ 	.byte	0x00, 0xf0, 0x11, 0x00


	//----- nvinfo : EIATTR_KPARAM_INFO
	.align		4
.L_11:
        /*0028*/ 	.byte	0x04, 0x17
        /*002a*/ 	.short	(.L_13 - .L_12)
.L_12:
        /*002c*/ 	.word	0x00000000
        /*0030*/ 	.short	0x0002
        /*0032*/ 	.short	0x0010
        /*0034*/ 	.byte	0x00, 0xf5, 0x21, 0x00


	//----- nvinfo : EIATTR_KPARAM_INFO
	.align		4
.L_13:
        /*0038*/ 	.byte	0x04, 0x17
        /*003a*/ 	.short	(.L_15 - .L_14)
.L_14:
        /*003c*/ 	.word	0x00000000
        /*0040*/ 	.short	0x0001
        /*0042*/ 	.short	0x0008
        /*0044*/ 	.byte	0x00, 0xf5, 0x21, 0x00


	//----- nvinfo : EIATTR_KPARAM_INFO
	.align		4
.L_15:
        /*0048*/ 	.byte	0x04, 0x17
        /*004a*/ 	.short	(.L_17 - .L_16)
.L_16:
        /*004c*/ 	.word	0x00000000
        /*0050*/ 	.short	0x0000
        /*0052*/ 	.short	0x0000
        /*0054*/ 	.byte	0x00, 0xf5, 0x21, 0x00


	//----- nvinfo : EIATTR_SPARSE_MMA_MASK
	.align		4
.L_17:
        /*0058*/ 	.byte	0x03, 0x50
        /*005a*/ 	.short	0x0000


	//----- nvinfo : EIATTR_MAXREG_COUNT
	.align		4
        /*005c*/ 	.byte	0x03, 0x1b
        /*005e*/ 	.short	0x00ff


	//----- nvinfo : EIATTR_MERCURY_ISA_VERSION
	.align		4
        /*0060*/ 	.byte	0x03, 0x5f
        /*0062*/ 	.short	0x0101


	//----- nvinfo : EIATTR_VRC_CTA_INIT_COUNT
	.align		4
        /*0064*/ 	.byte	0x02, 0x4a
	.zero		1
	.zero		1


	//----- nvinfo : EIATTR_EXIT_INSTR_OFFSETS
	.align		4
        /*0068*/ 	.byte	0x04, 0x1c
        /*006a*/ 	.short	(.L_19 - .L_18)


	//   ....[0]....
.L_18:
        /*006c*/ 	.word	0x000000c0


	//   ....[1]....
        /*0070*/ 	.word	0x00000af0


	//----- nvinfo : EIATTR_CBANK_PARAM_SIZE
	.align		4
.L_19:
        /*0074*/ 	.byte	0x03, 0x19
        /*0076*/ 	.short	0x0020


	//----- nvinfo : EIATTR_PARAM_CBANK
	.align		4
        /*0078*/ 	.byte	0x04, 0x0a
        /*007a*/ 	.short	(.L_21 - .L_20)
	.align		4
.L_20:
        /*007c*/ 	.word	index@(.nv.constant0._Z15matrixMulKernelPfS_S_ii)
        /*0080*/ 	.short	0x0380
        /*0082*/ 	.short	0x0020


	//----- nvinfo : EIATTR_SW_WAR
	.align		4
.L_21:
        /*0084*/ 	.byte	0x04, 0x36
        /*0086*/ 	.short	(.L_23 - .L_22)
.L_22:
        /*0088*/ 	.word	0x00000008
.L_23:


//--------------------- .nv.callgraph             --------------------------
	.section	.nv.callgraph,"",@"SHT_CUDA_CALLGRAPH"
	.align	4
	.sectionentsize	8
	.align		4
        /*0000*/ 	.word	0x00000000
	.align		4
        /*0004*/ 	.word	0xffffffff
	.align		4
        /*0008*/ 	.word	0x00000000
	.align		4
        /*000c*/ 	.word	0xfffffffe
	.align		4
        /*0010*/ 	.word	0x00000000
	.align		4
        /*0014*/ 	.word	0xfffffffd
	.align		4
        /*0018*/ 	.word	0x00000000
	.align		4
        /*001c*/ 	.word	0xfffffffc


//--------------------- .text._Z15matrixMulKernelPfS_S_ii --------------------------
	.section	.text._Z15matrixMulKernelPfS_S_ii,"ax",@progbits
	.align	128
        .global         _Z15matrixMulKernelPfS_S_ii
        .type           _Z15matrixMulKernelPfS_S_ii,@function
        .size           _Z15matrixMulKernelPfS_S_ii,(.L_x_5 - _Z15matrixMulKernelPfS_S_ii)
        .other          _Z15matrixMulKernelPfS_S_ii,@"STO_CUDA_ENTRY STV_DEFAULT"
_Z15matrixMulKernelPfS_S_ii:
.text._Z15matrixMulKernelPfS_S_ii:
[----:B------:R-:W-:Y:S01]  /*0000*/  LDC R1, c[0x0][0x37c] ;  /* 0x0000df00ff017b82 */ /* 0x000fe20000000800 */
[----:B------:R-:W0:Y:S07]  /*0010*/  S2R R3, SR_TID.Y ;  /* 0x0000000000037919 */ /* 0x000e2e0000002200 */
[----:B------:R-:W1:Y:S01]  /*0020*/  LDC R13, c[0x0][0x360] ;  /* 0x0000d800ff0d7b82 */ /* 0x000e620000000800 */
[----:B------:R-:W2:Y:S01]  /*0030*/  LDCU.64 UR18, c[0x0][0x398] ;  /* 0x00007300ff1277ac */ /* 0x000ea20008000a00 */
[----:B------:R-:W1:Y:S06]  /*0040*/  S2R R2, SR_TID.X ;  /* 0x0000000000027919 */ /* 0x000e6c0000002100 */
[----:B------:R-:W0:Y:S08]  /*0050*/  S2UR UR5, SR_CTAID.Y ;  /* 0x00000000000579c3 */ /* 0x000e300000002600 */
[----:B------:R-:W0:Y:S08]  /*0060*/  LDC R0, c[0x0][0x364] ;  /* 0x0000d900ff007b82 */ /* 0x000e300000000800 */
[----:B------:R-:W1:Y:S01]  /*0070*/  S2UR UR4, SR_CTAID.X ;  /* 0x00000000000479c3 */ /* 0x000e620000002500 */
[----:B0-----:R-:W-:-:S05]  /*0080*/  IMAD R0, R0, UR5, R3 ;  /* 0x0000000500007c24 */ /* 0x001fca000f8e0203 */
[----:B--2---:R-:W-:Y:S01]  /*0090*/  ISETP.GE.AND P0, PT, R0, UR19, PT ;  /* 0x0000001300007c0c */ /* 0x004fe2000bf06270 */
[----:B-1----:R-:W-:-:S05]  /*00a0*/  IMAD R13, R13, UR4, R2 ;  /* 0x000000040d0d7c24 */ /* 0x002fca000f8e0202 */
[----:B------:R-:W-:-:S13]  /*00b0*/  ISETP.GE.OR P0, PT, R13, UR18, P0 ;  /* 0x000000120d007c0c */ /* 0x000fda0008706670 */
[----:B------:R-:W-:Y:S05]  /*00c0*/  @P0 EXIT ;  /* 0x000000000000094d */ /* 0x000fea0003800000 */
[----:B------:R-:W-:Y:S01]  /*00d0*/  UISETP.GE.AND UP0, UPT, UR18, 0x1, UPT ;  /* 0x000000011200788c */ /* 0x000fe2000bf06270 */
[----:B------:R-:W-:Y:S01]  /*00e0*/  HFMA2 R12, -RZ, RZ, 0, 0 ;  /* 0x00000000ff0c7431 */ /* 0x000fe200000001ff */
[----:B------:R-:W0:Y:S07]  /*00f0*/  LDCU.64 UR16, c[0x0][0x358] ;  /* 0x00006b00ff1077ac */ /* 0x000e2e0008000a00 */
[----:B------:R-:W-:Y:S05]  /*0100*/  BRA.U !UP0, `(.L_x_0) ;  /* 0x0000000908687547 */ /* 0x000fea000b800000 */
[----:B------:R-:W-:Y:S02]  /*0110*/  UISETP.GE.U32.AND UP1, UPT, UR18, 0x8, UPT ;  /* 0x000000081200788c */ /* 0x000fe4000bf26070 */
[----:B------:R-:W-:Y:S01]  /*0120*/  IMAD R5, R0, UR18, RZ ;  /* 0x0000001200057c24 */ /* 0x000fe2000f8e02ff */
[----:B------:R-:W-:Y:S01]  /*0130*/  ULOP3.LUT UR19, UR18, 0x7, URZ, 0xc0, !UPT ;  /* 0x0000000712137892 */ /* 0x000fe2000f8ec0ff */
[----:B------:R-:W-:Y:S01]  /*0140*/  MOV R12, RZ ;  /* 0x000000ff000c7202 */ /* 0x000fe20000000f00 */
[----:B------:R-:W-:Y:S02]  /*0150*/  UMOV UR4, URZ ;  /* 0x000000ff00047c82 */ /* 0x000fe40008000000 */
[----:B------:R-:W-:Y:S02]  /*0160*/  UISETP.NE.AND UP0, UPT, UR19, URZ, UPT ;  /* 0x000000ff1300728c */ /* 0x000fe4000bf05270 */
[----:B------:R-:W-:Y:S09]  /*0170*/  BRA.U !UP1, `(.L_x_1) ;  /* 0x0000000509047547 */ /* 0x000ff2000b800000 */
[----:B------:R-:W1:Y:S01]  /*0180*/  LDC.64 R2, c[0x0][0x388] ;  /* 0x0000e200ff027b82 */ /* 0x000e620000000a00 */
[----:B------:R-:W2:Y:S01]  /*0190*/  LDCU.64 UR20, c[0x0][0x390] ;  /* 0x00007200ff1477ac */ /* 0x000ea20008000a00 */
[----:B------:R-:W-:Y:S02]  /*01a0*/  MOV R12, RZ ;  /* 0x000000ff000c7202 */ /* 0x000fe40000000f00 */
[----:B------:R-:W-:Y:S01]  /*01b0*/  MOV R14, R13 ;  /* 0x0000000d000e7202 */ /* 0x000fe20000000f00 */
[----:B------:R-:W-:-:S04]  /*01c0*/  ULOP3.LUT UR4, UR18, 0x7ffffff8, URZ, 0xc0, !UPT ;  /* 0x7ffffff812047892 */ /* 0x000fc8000f8ec0ff */
[----:B------:R-:W-:Y:S02]  /*01d0*/  UIADD3 UR5, UPT, UPT, -UR4, URZ, URZ ;  /* 0x000000ff04057290 */ /* 0x000fe4000fffe1ff */
[----:B--2---:R-:W-:Y:S02]  /*01e0*/  UIMAD.WIDE.U32 UR6, UR18, 0xc, UR20 ;  /* 0x0000000c120678a5 */ /* 0x004fe4000f8e0014 */
[----:B------:R-:W-:Y:S02]  /*01f0*/  UIMAD.WIDE.U32 UR8, UR18, 0x10, UR20 ;  /* 0x00000010120878a5 */ /* 0x000fe4000f8e0014 */
[----:B------:R-:W-:Y:S01]  /*0200*/  UIMAD.WIDE.U32 UR10, UR18, 0x14, UR20 ;  /* 0x00000014120a78a5 */ /* 0x000fe2000f8e0014 */
[----:B-1----:R-:W-:Y:S01]  /*0210*/  IMAD.WIDE.U32 R2, R5, 0x4, R2 ;  /* 0x0000000405027825 */ /* 0x002fe200078e0002 */
[----:B------:R-:W-:Y:S02]  /*0220*/  UIMAD.WIDE.U32 UR12, UR18, 0x18, UR20 ;  /* 0x00000018120c78a5 */ /* 0x000fe4000f8e0014 */
[----:B------:R-:W-:Y:S01]  /*0230*/  UIMAD.WIDE.U32 UR14, UR18, 0x1c, UR20 ;  /* 0x0000001c120e78a5 */ /* 0x000fe2000f8e0014 */
[----:B------:R-:W-:-:S04]  /*0240*/  IADD3 R2, P0, PT, R2, 0x10, RZ ;  /* 0x0000001002027810 */ /* 0x000fc80007f1e0ff */
[----:B------:R-:W-:-:S09]  /*0250*/  IADD3.X R3, PT, PT, RZ, R3, RZ, P0, !PT ;  /* 0x00000003ff037210 */ /* 0x000fd200007fe4ff */
.L_x_2:
[----:B------:R-:W-:Y:S01]  /*0260*/  HFMA2 R23, -RZ, RZ, 0, 2.384185791015625e-07 ;  /* 0x00000004ff177431 */ /* 0x000fe200000001ff */
[----:B------:R-:W-:Y:S01]  /*0270*/  UIMAD.WIDE.U32 UR24, UR18, 0x4, UR20 ;  /* 0x00000004121878a5 */ /* 0x000fe2000f8e0014 */
[----:B0-----:R-:W2:Y:S01]  /*0280*/  LDG.E R21, desc[UR16][R2.64+-0x10] ;  /* 0xfffff01002157981 */ /* 0x001ea2000c1e1900 */
[----:B------:R-:W-:Y:S01]  /*0290*/  UIMAD.WIDE.U32 UR22, UR18, 0x8, UR20 ;  /* 0x00000008121678a5 */ /* 0x000fe2000f8e0014 */
[----:B------:R-:W-:Y:S01]  /*02a0*/  MOV R11, 0x4 ;  /* 0x00000004000b7802 */ /* 0x000fe20000000f00 */
[----:B------:R-:W-:Y:S01]  /*02b0*/  HFMA2 R7, -RZ, RZ, 0, 2.384185791015625e-07 ;  /* 0x00000004ff077431 */ /* 0x000fe200000001ff */
[----:B------:R-:W3:Y:S01]  /*02c0*/  LDG.E R19, desc[UR16][R2.64+-0xc] ;  /* 0xfffff41002137981 */ /* 0x000ee2000c1e1900 */
[----:B------:R-:W-:Y:S02]  /*02d0*/  MOV R8, UR24 ;  /* 0x0000001800087c02 */ /* 0x000fe40008000f00 */
[----:B------:R-:W-:Y:S01]  /*02e0*/  MOV R9, UR25 ;  /* 0x0000001900097c02 */ /* 0x000fe20008000f00 */
[C---:B------:R-:W-:Y:S01]  /*02f0*/  IMAD.WIDE R22, R14.reuse, R23, UR20 ;  /* 0x000000140e167e25 */ /* 0x040fe2000f8e0217 */
[----:B------:R-:W-:Y:S01]  /*0300*/  MOV R24, UR22 ;  /* 0x0000001600187c02 */ /* 0x000fe20008000f00 */
[----:B------:R-:W4:Y:S01]  /*0310*/  LDG.E R17, desc[UR16][R2.64+-0x8] ;  /* 0xfffff81002117981 */ /* 0x000f22000c1e1900 */
[----:B------:R-:W-:Y:S01]  /*0320*/  MOV R25, UR23 ;  /* 0x0000001700197c02 */ /* 0x000fe20008000f00 */
[----:B------:R-:W-:-:S02]  /*0330*/  IMAD.WIDE R8, R14, 0x4, R8 ;  /* 0x000000040e087825 */ /* 0x000fc400078e0208 */
[----:B------:R-:W2:Y:S02]  /*0340*/  LDG.E R22, desc[UR16][R22.64] ;  /* 0x0000001016167981 */ /* 0x000ea4000c1e1900 */
[C---:B------:R-:W-:Y:S02]  /*0350*/  IMAD.WIDE R24, R14.reuse, 0x4, R24 ;  /* 0x000000040e187825 */ /* 0x040fe400078e0218 */
[----:B------:R0:W3:Y:S02]  /*0360*/  LDG.E R20, desc[UR16][R8.64] ;  /* 0x0000001008147981 */ /* 0x0000e4000c1e1900 */
[----:B------:R-:W-:Y:S02]  /*0370*/  IMAD.MOV.U32 R5, RZ, RZ, 0x4 ;  /* 0x00000004ff057424 */ /* 0x000fe400078e00ff */
[----:B------:R-:W-:Y:S01]  /*0380*/  IMAD.WIDE R10, R14, R11, UR6 ;  /* 0x000000060e0a7e25 */ /* 0x000fe2000f8e020b */
[----:B------:R-:W4:Y:S03]  /*0390*/  LDG.E R18, desc[UR16][R24.64] ;  /* 0x0000001018127981 */ /* 0x000f26000c1e1900 */
[----:B------:R-:W-:-:S02]  /*03a0*/  HFMA2 R27, -RZ, RZ, 0, 2.384185791015625e-07 ;  /* 0x00000004ff1b7431 */ /* 0x000fc400000001ff */
[----:B------:R-:W-:Y:S01]  /*03b0*/  IMAD.WIDE R4, R14, R5, UR8 ;  /* 0x000000080e047e25 */ /* 0x000fe2000f8e0205 */
[----:B------:R1:W5:Y:S01]  /*03c0*/  LDG.E R16, desc[UR16][R10.64] ;  /* 0x000000100a107981 */ /* 0x000362000c1e1900 */
[----:B0-----:R-:W-:-:S03]  /*03d0*/  MOV R9, 0x4 ;  /* 0x0000000400097802 */ /* 0x001fc60000000f00 */
[----:B------:R-:W5:Y:S01]  /*03e0*/  LDG.E R15, desc[UR16][R2.64+-0x4] ;  /* 0xfffffc10020f7981 */ /* 0x000f62000c1e1900 */
[----:B------:R-:W-:-:S03]  /*03f0*/  IMAD.WIDE R6, R14, R7, UR10 ;  /* 0x0000000a0e067e25 */ /* 0x000fc6000f8e0207 */
[----:B------:R0:W5:Y:S01]  /*0400*/  LDG.E R4, desc[UR16][R4.64] ;  /* 0x0000001004047981 */ /* 0x000162000c1e1900 */
[----:B------:R-:W-:-:S03]  /*0410*/  IMAD.WIDE R8, R14, R9, UR12 ;  /* 0x0000000c0e087e25 */ /* 0x000fc6000f8e0209 */
[----:B------:R-:W5:Y:S01]  /*0420*/  LDG.E R23, desc[UR16][R2.64] ;  /* 0x0000001002177981 */ /* 0x000f62000c1e1900 */
[----:B-1----:R-:W-:-:S03]  /*0430*/  IMAD.WIDE R10, R14, R27, UR14 ;  /* 0x0000000e0e0a7e25 */ /* 0x002fc6000f8e021b */
[----:B------:R-:W5:Y:S04]  /*0440*/  LDG.E R7, desc[UR16][R6.64] ;  /* 0x0000001006077981 */ /* 0x000f68000c1e1900 */
[----:B------:R-:W5:Y:S04]  /*0450*/  LDG.E R24, desc[UR16][R2.64+0x4] ;  /* 0x0000041002187981 */ /* 0x000f68000c1e1900 */
[----:B------:R-:W5:Y:S04]  /*0460*/  LDG.E R8, desc[UR16][R8.64] ;  /* 0x0000001008087981 */ /* 0x000f68000c1e1900 */
[----:B------:R-:W5:Y:S04]  /*0470*/  LDG.E R25, desc[UR16][R2.64+0x8] ;  /* 0x0000081002197981 */ /* 0x000f68000c1e1900 */
[----:B------:R-:W5:Y:S04]  /*0480*/  LDG.E R10, desc[UR16][R10.64] ;  /* 0x000000100a0a7981 */ /* 0x000f68000c1e1900 */
[----:B------:R1:W5:Y:S01]  /*0490*/  LDG.E R27, desc[UR16][R2.64+0xc] ;  /* 0x00000c10021b7981 */ /* 0x000362000c1e1900 */
[----:B------:R-:W-:-:S04]  /*04a0*/  UIADD3 UR5, UPT, UPT, UR5, 0x8, URZ ;  /* 0x0000000805057890 */ /* 0x000fc8000fffe0ff */
[----:B------:R-:W-:Y:S01]  /*04b0*/  UISETP.NE.AND UP1, UPT, UR5, URZ, UPT ;  /* 0x000000ff0500728c */ /* 0x000fe2000bf25270 */
[----:B0-----:R-:W-:Y:S02]  /*04c0*/  MOV R5, UR18 ;  /* 0x0000001200057c02 */ /* 0x001fe40008000f00 */
[----:B-1----:R-:W-:Y:S02]  /*04d0*/  IADD3 R2, P0, PT, R2, 0x20, RZ ;  /* 0x0000002002027810 */ /* 0x002fe40007f1e0ff */
[----:B------:R-:W-:Y:S02]  /*04e0*/  LEA R14, R5, R14, 0x3 ;  /* 0x0000000e050e7211 */ /* 0x000fe400078e18ff */
[----:B------:R-:W-:Y:S01]  /*04f0*/  IADD3.X R3, PT, PT, RZ, R3, RZ, P0, !PT ;  /* 0x00000003ff037210 */ /* 0x000fe200007fe4ff */
[----:B--2---:R-:W-:-:S04]  /*0500*/  FFMA R22, R21, R22, R12 ;  /* 0x0000001615167223 */ /* 0x004fc8000000000c */
[----:B---3--:R-:W-:-:S04]  /*0510*/  FFMA R20, R19, R20, R22 ;  /* 0x0000001413147223 */ /* 0x008fc80000000016 */
[----:B----4-:R-:W-:-:S04]  /*0520*/  FFMA R18, R17, R18, R20 ;  /* 0x0000001211127223 */ /* 0x010fc80000000014 */
[----:B-----5:R-:W-:-:S04]  /*0530*/  FFMA R16, R15, R16, R18 ;  /* 0x000000100f107223 */ /* 0x020fc80000000012 */
[----:B------:R-:W-:-:S04]  /*0540*/  FFMA R23, R23, R4, R16 ;  /* 0x0000000417177223 */ /* 0x000fc80000000010 */
[----:B------:R-:W-:-:S04]  /*0550*/  FFMA R24, R24, R7, R23 ;  /* 0x0000000718187223 */ /* 0x000fc80000000017 */
[----:B------:R-:W-:-:S04]  /*0560*/  FFMA R8, R25, R8, R24 ;  /* 0x0000000819087223 */ /* 0x000fc80000000018 */
[----:B------:R-:W-:Y:S01]  /*0570*/  FFMA R12, R27, R10, R8 ;  /* 0x0000000a1b0c7223 */ /* 0x000fe20000000008 */
[----:B------:R-:W-:Y:S06]  /*0580*/  BRA.U UP1, `(.L_x_2) ;  /* 0xfffffffd01347547 */ /* 0x000fec000b83ffff */
.L_x_1:
[----:B------:R-:W-:Y:S05]  /*0590*/  BRA.U !UP0, `(.L_x_0) ;  /* 0x0000000508447547 */ /* 0x000fea000b800000 */
[----:B------:R-:W-:Y:S01]  /*05a0*/  UISETP.GE.U32.AND UP0, UPT, UR19, 0x4, UPT ;  /* 0x000000041300788c */ /* 0x000fe2000bf06070 */
[----:B------:R-:W-:Y:S01]  /*05b0*/  IMAD R2, R0, UR18, RZ ;  /* 0x0000001200027c24 */ /* 0x000fe2000f8e02ff */
[----:B------:R-:W-:-:S04]  /*05c0*/  ULOP3.LUT UR5, UR18, 0x3, URZ, 0xc0, !UPT ;  /* 0x0000000312057892 */ /* 0x000fc8000f8ec0ff */
[----:B------:R-:W-:-:S03]  /*05d0*/  UISETP.NE.AND UP1, UPT, UR5, URZ, UPT ;  /* 0x000000ff0500728c */ /* 0x000fc6000bf25270 */
[----:B------:R-:W-:Y:S08]  /*05e0*/  BRA.U !UP0, `(.L_x_3) ;  /* 0x00000001087c7547 */ /* 0x000ff0000b800000 */
[----:B------:R-:W1:Y:S01]  /*05f0*/  LDC.64 R6, c[0x0][0x390] ;  /* 0x0000e400ff067b82 */ /* 0x000e620000000a00 */
[----:B------:R-:W2:Y:S01]  /*0600*/  LDCU.64 UR6, c[0x0][0x388] ;  /* 0x00007100ff0677ac */ /* 0x000ea20008000a00 */
[----:B------:R-:W-:Y:S01]  /*0610*/  MOV R4, UR4 ;  /* 0x0000000400047c02 */ /* 0x000fe20008000f00 */
[----:B------:R-:W-:Y:S01]  /*0620*/  IMAD.U32 R11, RZ, RZ, UR18 ;  /* 0x00000012ff0b7e24 */ /* 0x000fe2000f8e00ff */
[C---:B------:R-:W-:Y:S02]  /*0630*/  IADD3 R3, PT, PT, R2.reuse, UR4, RZ ;  /* 0x0000000402037c10 */ /* 0x040fe4000fffe0ff */
[----:B------:R-:W-:Y:S01]  /*0640*/  IADD3 R14, P0, PT, R2, UR4, RZ ;  /* 0x00000004020e7c10 */ /* 0x000fe2000ff1e0ff */
[----:B------:R-:W-:Y:S01]  /*0650*/  IMAD R5, R4, UR18, R13 ;  /* 0x0000001204057c24 */ /* 0x000fe2000f8e020d */
[----:B------:R-:W3:Y:S01]  /*0660*/  LDC.64 R8, c[0x0][0x388] ;  /* 0x0000e200ff087b82 */ /* 0x000ee20000000a00 */
[----:B------:R-:W-:Y:S02]  /*0670*/  MOV R15, UR18 ;  /* 0x00000012000f7c02 */ /* 0x000fe40008000f00 */
[----:B------:R-:W-:Y:S01]  /*0680*/  MOV R17, UR18 ;  /* 0x0000001200117c02 */ /* 0x000fe20008000f00 */
[----:B-1----:R-:W-:-:S04]  /*0690*/  IMAD.WIDE R6, R5, 0x4, R6 ;  /* 0x0000000405067825 */ /* 0x002fc800078e0206 */
[----:B------:R-:W-:Y:S02]  /*06a0*/  IMAD.WIDE.U32 R10, R11, 0x4, R6 ;  /* 0x000000040b0a7825 */ /* 0x000fe400078e0006 */
[----:B0-----:R-:W4:Y:S02]  /*06b0*/  LDG.E R6, desc[UR16][R6.64] ;  /* 0x0000001006067981 */ /* 0x001f24000c1e1900 */
[----:B---3--:R-:W-:Y:S01]  /*06c0*/  IMAD.WIDE.U32 R8, R3, 0x4, R8 ;  /* 0x0000000403087825 */ /* 0x008fe200078e0008 */
[----:B------:R-:W-:Y:S02]  /*06d0*/  IADD3.X R3, PT, PT, RZ, RZ, RZ, P0, !PT ;  /* 0x000000ffff037210 */ /* 0x000fe400007fe4ff */
[----:B--2---:R-:W-:-:S03]  /*06e0*/  LEA R4, P0, R14, UR6, 0x2 ;  /* 0x000000060e047c11 */ /* 0x004fc6000f8010ff */
[----:B------:R-:W4:Y:S01]  /*06f0*/  LDG.E R9, desc[UR16][R8.64] ;  /* 0x0000001008097981 */ /* 0x000f22000c1e1900 */
[----:B------:R-:W-:Y:S01]  /*0700*/  LEA.HI.X R5, R14, UR7, R3, 0x2, P0 ;  /* 0x000000070e057c11 */ /* 0x000fe200080f1403 */
[----:B------:R-:W-:Y:S02]  /*0710*/  IMAD.WIDE.U32 R14, R15, 0x4, R10 ;  /* 0x000000040f0e7825 */ /* 0x000fe400078e000a */
[----:B------:R-:W2:Y:S04]  /*0720*/  LDG.E R3, desc[UR16][R10.64] ;  /* 0x000000100a037981 */ /* 0x000ea8000c1e1900 */
[----:B------:R-:W2:Y:S01]  /*0730*/  LDG.E R18, desc[UR16][R4.64+0x4] ;  /* 0x0000041004127981 */ /* 0x000ea2000c1e1900 */
[----:B------:R-:W-:-:S03]  /*0740*/  IMAD.WIDE.U32 R16, R17, 0x4, R14 ;  /* 0x0000000411107825 */ /* 0x000fc600078e000e */
[----:B------:R-:W3:Y:S04]  /*0750*/  LDG.E R19, desc[UR16][R14.64] ;  /* 0x000000100e137981 */ /* 0x000ee8000c1e1900 */
[----:B------:R-:W3:Y:S04]  /*0760*/  LDG.E R20, desc[UR16][R4.64+0x8] ;  /* 0x0000081004147981 */ /* 0x000ee8000c1e1900 */
[----:B------:R-:W5:Y:S04]  /*0770*/  LDG.E R22, desc[UR16][R4.64+0xc] ;  /* 0x00000c1004167981 */ /* 0x000f68000c1e1900 */
[----:B------:R-:W5:Y:S01]  /*0780*/  LDG.E R16, desc[UR16][R16.64] ;  /* 0x0000001010107981 */ /* 0x000f62000c1e1900 */
[----:B------:R-:W-:Y:S01]  /*0790*/  UIADD3 UR4, UPT, UPT, UR4, 0x4, URZ ;  /* 0x0000000404047890 */ /* 0x000fe2000fffe0ff */
[----:B----4-:R-:W-:-:S04]  /*07a0*/  FFMA R9, R9, R6, R12 ;  /* 0x0000000609097223 */ /* 0x010fc8000000000c */
[----:B--2---:R-:W-:-:S04]  /*07b0*/  FFMA R3, R18, R3, R9 ;  /* 0x0000000312037223 */ /* 0x004fc80000000009 */
[----:B---3--:R-:W-:-:S04]  /*07c0*/  FFMA R3, R20, R19, R3 ;  /* 0x0000001314037223 */ /* 0x008fc80000000003 */
[----:B-----5:R-:W-:-:S07]  /*07d0*/  FFMA R12, R22, R16, R3 ;  /* 0x00000010160c7223 */ /* 0x020fce0000000003 */
.L_x_3:
[----:B------:R-:W-:Y:S05]  /*07e0*/  BRA.U !UP1, `(.L_x_0) ;  /* 0x0000000109b07547 */ /* 0x000fea000b800000 */
[----:B------:R-:W-:Y:S01]  /*07f0*/  UISETP.NE.AND UP0, UPT, UR5, 0x1, UPT ;  /* 0x000000010500788c */ /* 0x000fe2000bf05270 */
[----:B------:R-:W-:Y:S01]  /*0800*/  MOV R4, UR4 ;  /* 0x0000000400047c02 */ /* 0x000fe20008000f00 */
[----:B------:R-:W-:Y:S02]  /*0810*/  ULOP3.LUT UR5, UR18, 0x1, URZ, 0xc0, !UPT ;  /* 0x0000000112057892 */ /* 0x000fe4000f8ec0ff */
[----:B------:R-:W-:Y:S02]  /*0820*/  MOV R17, UR18 ;  /* 0x0000001200117c02 */ /* 0x000fe40008000f00 */
[----:B------:R-:W-:Y:S01]  /*0830*/  UISETP.NE.U32.AND UP1, UPT, UR5, 0x1, UPT ;  /* 0x000000010500788c */ /* 0x000fe2000bf25070 */
[----:B------:R-:W-:-:S04]  /*0840*/  PLOP3.LUT P1, PT, PT, PT, UP0, 0x80, 0x8 ;  /* 0x000000000008781c */ /* 0x000fc80003f2f008 */
[----:B------:R-:W1:Y:S01]  /*0850*/  @UP0 LDCU.64 UR6, c[0x0][0x388] ;  /* 0x00007100ff0607ac */ /* 0x000e620008000a00 */
[----:B------:R-:W-:Y:S01]  /*0860*/  PLOP3.LUT P0, PT, PT, PT, UP1, 0x80, 0x8 ;  /* 0x000000000008781c */ /* 0x000fe20003f0f018 */
[----:B------:R-:W2:Y:S01]  /*0870*/  @UP0 LDCU.64 UR8, c[0x0][0x390] ;  /* 0x00007200ff0807ac */ /* 0x000ea20008000a00 */
[----:B------:R-:W3:Y:S06]  /*0880*/  @UP0 LDCU.64 UR10, c[0x0][0x388] ;  /* 0x00007100ff0a07ac */ /* 0x000eec0008000a00 */
[C---:B------:R-:W-:Y:S02]  /*0890*/  @P1 IADD3 R3, PT, PT, R2.reuse, UR4, RZ ;  /* 0x0000000402031c10 */ /* 0x040fe4000fffe0ff */
[----:B------:R-:W-:Y:S01]  /*08a0*/  @P1 IADD3 R5, P2, PT, R2, UR4, RZ ;  /* 0x0000000402051c10 */ /* 0x000fe2000ff5e0ff */
[----:B------:R-:W4:Y:S03]  /*08b0*/  @!UP1 LDCU.64 UR12, c[0x0][0x388] ;  /* 0x00007100ff0c97ac */ /* 0x000f260008000a00 */
[----:B------:R-:W-:Y:S01]  /*08c0*/  @P1 IADD3.X R8, PT, PT, RZ, RZ, RZ, P2, !PT ;  /* 0x000000ffff081210 */ /* 0x000fe200017fe4ff */
[----:B------:R-:W-:Y:S01]  /*08d0*/  @UP0 UIADD3 UR4, UPT, UPT, UR4, 0x2, URZ ;  /* 0x0000000204040890 */ /* 0x000fe2000fffe0ff */
[----:B-1----:R-:W-:-:S02]  /*08e0*/  MOV R14, UR6 ;  /* 0x00000006000e7c02 */ /* 0x002fc40008000f00 */
[----:B------:R-:W-:Y:S01]  /*08f0*/  MOV R15, UR7 ;  /* 0x00000007000f7c02 */ /* 0x000fe20008000f00 */
[----:B------:R-:W1:Y:S01]  /*0900*/  @!UP1 LDCU.64 UR6, c[0x0][0x390] ;  /* 0x00007200ff0697ac */ /* 0x000e620008000a00 */
[----:B--2---:R-:W-:Y:S01]  /*0910*/  MOV R6, UR8 ;  /* 0x0000000800067c02 */ /* 0x004fe20008000f00 */
[----:B------:R-:W-:Y:S02]  /*0920*/  IMAD.U32 R7, RZ, RZ, UR9 ;  /* 0x00000009ff077e24 */ /* 0x000fe4000f8e00ff */
[----:B------:R-:W-:-:S04]  /*0930*/  @P1 IMAD.WIDE.U32 R14, R3, 0x4, R14 ;  /* 0x00000004030e1825 */ /* 0x000fc800078e000e */
[----:B------:R-:W-:Y:S01]  /*0940*/  @P1 IMAD R3, R4, UR18, R13 ;  /* 0x0000001204031c24 */ /* 0x000fe2000f8e020d */
[----:B---3--:R-:W-:Y:S02]  /*0950*/  @P1 LEA R4, P2, R5, UR10, 0x2 ;  /* 0x0000000a05041c11 */ /* 0x008fe4000f8410ff */
[----:B------:R-:W-:Y:S01]  /*0960*/  MOV R18, UR4 ;  /* 0x0000000400127c02 */ /* 0x000fe20008000f00 */
[----:B------:R-:W-:Y:S01]  /*0970*/  @P1 IMAD.WIDE R6, R3, 0x4, R6 ;  /* 0x0000000403061825 */ /* 0x000fe200078e0206 */
[----:B------:R-:W-:Y:S01]  /*0980*/  @P1 LEA.HI.X R5, R5, UR11, R8, 0x2, P2 ;  /* 0x0000000b05051c11 */ /* 0x000fe200090f1408 */
[----:B0-----:R-:W2:Y:S01]  /*0990*/  @P1 LDG.E R3, desc[UR16][R14.64] ;  /* 0x000000100e031981 */ /* 0x001ea2000c1e1900 */
[----:B----4-:R-:W-:Y:S01]  /*09a0*/  MOV R8, UR12 ;  /* 0x0000000c00087c02 */ /* 0x010fe20008000f00 */
[----:B------:R-:W-:Y:S01]  /*09b0*/  @!P0 IMAD R21, R18, UR18, R13 ;  /* 0x0000001212158c24 */ /* 0x000fe2000f8e020d */
[----:B------:R-:W-:Y:S01]  /*09c0*/  MOV R9, UR13 ;  /* 0x0000000d00097c02 */ /* 0x000fe20008000f00 */
[----:B------:R-:W-:Y:S01]  /*09d0*/  @P1 IMAD.WIDE.U32 R16, R17, 0x4, R6 ;  /* 0x0000000411101825 */ /* 0x000fe200078e0006 */
[----:B------:R-:W-:Y:S01]  /*09e0*/  @!P0 IADD3 R19, PT, PT, R2, UR4, RZ ;  /* 0x0000000402138c10 */ /* 0x000fe2000fffe0ff */
[----:B------:R-:W2:Y:S01]  /*09f0*/  @P1 LDG.E R6, desc[UR16][R6.64] ;  /* 0x0000001006061981 */ /* 0x000ea2000c1e1900 */
[----:B-1----:R-:W-:-:S02]  /*0a00*/  MOV R10, UR6 ;  /* 0x00000006000a7c02 */ /* 0x002fc40008000f00 */
[----:B------:R-:W-:Y:S01]  /*0a10*/  MOV R11, UR7 ;  /* 0x00000007000b7c02 */ /* 0x000fe20008000f00 */
[----:B------:R-:W-:Y:S01]  /*0a20*/  @!P0 IMAD.WIDE.U32 R8, R19, 0x4, R8 ;  /* 0x0000000413088825 */ /* 0x000fe200078e0008 */
[----:B------:R-:W3:Y:S03]  /*0a30*/  @P1 LDG.E R16, desc[UR16][R16.64] ;  /* 0x0000001010101981 */ /* 0x000ee6000c1e1900 */
[----:B------:R-:W-:Y:S01]  /*0a40*/  @!P0 IMAD.WIDE R10, R21, 0x4, R10 ;  /* 0x00000004150a8825 */ /* 0x000fe200078e020a */
[----:B------:R-:W3:Y:S04]  /*0a50*/  @P1 LDG.E R4, desc[UR16][R4.64+0x4] ;  /* 0x0000041004041981 */ /* 0x000ee8000c1e1900 */
[----:B------:R-:W4:Y:S04]  /*0a60*/  @!P0 LDG.E R9, desc[UR16][R8.64] ;  /* 0x0000001008098981 */ /* 0x000f28000c1e1900 */
[----:B------:R-:W4:Y:S01]  /*0a70*/  @!P0 LDG.E R10, desc[UR16][R10.64] ;  /* 0x000000100a0a8981 */ /* 0x000f22000c1e1900 */
[----:B--2---:R-:W-:-:S04]  /*0a80*/  @P1 FFMA R3, R3, R6, R12 ;  /* 0x0000000603031223 */ /* 0x004fc8000000000c */
[----:B---3--:R-:W-:-:S04]  /*0a90*/  @P1 FFMA R12, R4, R16, R3 ;  /* 0x00000010040c1223 */ /* 0x008fc80000000003 */
[----:B----4-:R-:W-:-:S07]  /*0aa0*/  @!P0 FFMA R12, R9, R10, R12 ;  /* 0x0000000a090c8223 */ /* 0x010fce000000000c */
.L_x_0:
[----:B------:R-:W1:Y:S01]  /*0ab0*/  LDC.64 R2, c[0x0][0x380] ;  /* 0x0000e000ff027b82 */ /* 0x000e620000000a00 */
[----:B------:R-:W-:-:S04]  /*0ac0*/  IMAD R13, R0, UR18, R13 ;  /* 0x00000012000d7c24 */ /* 0x000fc8000f8e020d */
[----:B-1----:R-:W-:-:S05]  /*0ad0*/  IMAD.WIDE R2, R13, 0x4, R2 ;  /* 0x000000040d027825 */ /* 0x002fca00078e0202 */
[----:B0-----:R-:W-:Y:S01]  /*0ae0*/  STG.E desc[UR16][R2.64], R12 ;  /* 0x0000000c02007986 */ /* 0x001fe2000c101910 */
[----:B------:R-:W-:Y:S05]  /*0af0*/  EXIT ;  /* 0x000000000000794d */ /* 0x000fea0003800000 */
.L_x_4:
[----:B------:R-:W-:-:S00]  /*0b00*/  BRA `(.L_x_4) ;  /* 0xfffffffc00fc7947 */ /* 0x000fc0000383ffff */
[----:B------:R-:W-:-:S00]  /*0b10*/  NOP ;  /* 0x0000000000007918 */ /* 0x000fc00000000000 */
        /* <DEDUP_REMOVED lines=14> */
.L_x_5:


//--------------------- .nv.shared.reserved.0     --------------------------
	.section	.nv.shared.reserved.0,"aw",@nobits
	.weak		__nv_reservedSMEM_offset_0_alias
	.size		__nv_reservedSMEM_offset_0_alias, 0, 64
	.other		__nv_reservedSMEM_offset_0_alias,@"STO_CUDA_RESERVED_SHARED STV_DEFAULT"
__nv_reservedSMEM_offset_0_alias:
	.zero		0
	.zero		64


//--------------------- .nv.constant0._Z15matrixMulKernelPfS_S_ii --------------------------
	.section	.nv.constant0._Z15matrixMulKernelPfS_S_ii,"a",@progbits
	.sectionflags	@""
	.align	4
.nv.constant0._Z15matrixMulKernelPfS_S_ii:
	.zero		928


//--------------------- SYMBOLS --------------------------

	.type		.nv.reservedSmem.offset0,@object
	.size		.nv.reservedSmem.offset0,0x4
